	.headerflags	@"EF_CUDA_TEXMODE_UNIFIED EF_CUDA_64BIT_ADDRESS EF_CUDA_ACCELERATORS EF_CUDA_SM90 EF_CUDA_VIRTUAL_SM(EF_CUDA_SM90)"
	.elftype	@"ET_EXEC"


//--------------------- .nv.info                  --------------------------
	.section	.nv.info,"",@"SHT_CUDA_INFO"
	.align	4


	//----- nvinfo : EIATTR_REGCOUNT
	.align		4
        /*0000*/ 	.byte	0x04, 0x2f
        /*0002*/ 	.short	(.L_1 - .L_0)
	.align		4
.L_0:
        /*0004*/ 	.word	index@(triton_poi_fused__softmax_6)
        /*0008*/ 	.word	0x0000000e


	//----- nvinfo : EIATTR_MIN_STACK_SIZE
	.align		4
.L_1:
        /*000c*/ 	.byte	0x04, 0x12
        /*000e*/ 	.short	(.L_3 - .L_2)
	.align		4
.L_2:
        /*0010*/ 	.word	index@(triton_poi_fused__softmax_6)
        /*0014*/ 	.word	0x00000000


	//----- nvinfo : EIATTR_FRAME_SIZE
	.align		4
.L_3:
        /*0018*/ 	.byte	0x04, 0x11
        /*001a*/ 	.short	(.L_5 - .L_4)
	.align		4
.L_4:
        /*001c*/ 	.word	index@(triton_poi_fused__softmax_6)
        /*0020*/ 	.word	0x00000000


	//----- nvinfo : EIATTR_MIN_STACK_SIZE
	.align		4
.L_5:
        /*0024*/ 	.byte	0x04, 0x12
        /*0026*/ 	.short	(.L_7 - .L_6)
	.align		4
.L_6:
        /*0028*/ 	.word	index@(triton_poi_fused__softmax_6)
        /*002c*/ 	.word	0x00000000
.L_7:


//--------------------- .nv.info.triton_poi_fused__softmax_6 --------------------------
	.section	.nv.info.triton_poi_fused__softmax_6,"",@"SHT_CUDA_INFO"
	.sectionflags	@""
	.align	4


	//----- nvinfo : EIATTR_CUDA_API_VERSION
	.align		4
        /*0000*/ 	.byte	0x04, 0x37
        /*0002*/ 	.short	(.L_9 - .L_8)
.L_8:
        /*0004*/ 	.word	0x0000007c


	//----- nvinfo : EIATTR_KPARAM_INFO
	.align		4
.L_9:
        /*0008*/ 	.byte	0x04, 0x17
        /*000a*/ 	.short	(.L_11 - .L_10)
.L_10:
        /*000c*/ 	.word	0x00000000
        /*0010*/ 	.short	0x0002
        /*0012*/ 	.short	0x0010
        /*0014*/ 	.byte	0x00, 0xf0, 0x11, 0x00


	//----- nvinfo : EIATTR_KPARAM_INFO
	.align		4
.L_11:
        /*0018*/ 	.byte	0x04, 0x17
        /*001a*/ 	.short	(.L_13 - .L_12)
.L_12:
        /*001c*/ 	.word	0x00000000
        /*0020*/ 	.short	0x0001
        /*0022*/ 	.short	0x0008
        /*0024*/ 	.byte	0x00, 0xf4, 0x21, 0x00


	//----- nvinfo : EIATTR_KPARAM_INFO
	.align		4
.L_13:
        /*0028*/ 	.byte	0x04, 0x17
        /*002a*/ 	.short	(.L_15 - .L_14)
.L_14:
        /*002c*/ 	.word	0x00000000
        /*0030*/ 	.short	0x0000
        /*0032*/ 	.short	0x0000
        /*0034*/ 	.byte	0x00, 0xf4, 0x21, 0x00


	//----- nvinfo : EIATTR_SPARSE_MMA_MASK
	.align		4
.L_15:
        /*0038*/ 	.byte	0x03, 0x50
        /*003a*/ 	.short	0x0000


	//----- nvinfo : EIATTR_MAXREG_COUNT
	.align		4
        /*003c*/ 	.byte	0x03, 0x1b
        /*003e*/ 	.short	0x00ff


	//----- nvinfo : EIATTR_EXIT_INSTR_OFFSETS
	.align		4
        /*0040*/ 	.byte	0x04, 0x1c
        /*0042*/ 	.short	(.L_17 - .L_16)


	//   ....[0]....
.L_16:
        /*0044*/ 	.word	0x00000260


	//   ....[1]....
        /*0048*/ 	.word	0x00000280


	//----- nvinfo : EIATTR_REQNTID
	.align		4
.L_17:
        /*004c*/ 	.byte	0x04, 0x10
        /*004e*/ 	.short	(.L_19 - .L_18)
.L_18:
        /*0050*/ 	.word	0x00000020
        /*0054*/ 	.word	0x00000001
        /*0058*/ 	.word	0x00000001


	//----- nvinfo : EIATTR_CBANK_PARAM_SIZE
	.align		4
.L_19:
        /*005c*/ 	.byte	0x03, 0x19
        /*005e*/ 	.short	0x0014


	//----- nvinfo : EIATTR_PARAM_CBANK
	.align		4
        /*0060*/ 	.byte	0x04, 0x0a
        /*0062*/ 	.short	(.L_21 - .L_20)
	.align		4
.L_20:
        /*0064*/ 	.word	index@(.nv.constant0.triton_poi_fused__softmax_6)
        /*0068*/ 	.short	0x0210
        /*006a*/ 	.short	0x0014


	//----- nvinfo : EIATTR_SW_WAR
	.align		4
.L_21:
        /*006c*/ 	.byte	0x04, 0x36
        /*006e*/ 	.short	(.L_23 - .L_22)
.L_22:
        /*0070*/ 	.word	0x00000008
.L_23:


//--------------------- .nv.callgraph             --------------------------
	.section	.nv.callgraph,"",@"SHT_CUDA_CALLGRAPH"
	.align	4
	.sectionentsize	8
	.align		4
        /*0000*/ 	.word	0x00000000
	.align		4
        /*0004*/ 	.word	0xffffffff
	.align		4
        /*0008*/ 	.word	0x00000000
	.align		4
        /*000c*/ 	.word	0xfffffffe
	.align		4
        /*0010*/ 	.word	0x00000000
	.align		4
        /*0014*/ 	.word	0xfffffffd
	.align		4
        /*0018*/ 	.word	0x00000000
	.align		4
        /*001c*/ 	.word	0xfffffffc


//--------------------- .text.triton_poi_fused__softmax_6 --------------------------
	.section	.text.triton_poi_fused__softmax_6,"ax",@progbits
	.align	128
        .global         triton_poi_fused__softmax_6
        .type           triton_poi_fused__softmax_6,@function
        .size           triton_poi_fused__softmax_6,(.L_x_1 - triton_poi_fused__softmax_6)
        .other          triton_poi_fused__softmax_6,@"STO_CUDA_ENTRY STV_DEFAULT"
triton_poi_fused__softmax_6:
.text.triton_poi_fused__softmax_6:
[----:B------:R-:W0:Y:S02]  /*0000*/  LDC R1, c[0x0][0x28] ;  /* 0x00000a00ff017b82 */ /* 0x000e240000000800 */
[----:B------:R-:W1:Y:S01]  /*0010*/  S2R R10, SR_TID.X ;  /* 0x00000000000a7919 */ /* 0x000e620000002100 */
[----:B------:R-:W2:Y:S01]  /*0020*/  LDC.64 R2, c[0x0][0x210] ;  /* 0x00008400ff027b82 */ /* 0x000ea20000000a00 */
[----:B------:R-:W-:Y:S01]  /*0030*/  CS2R R6, SRZ ;  /* 0x0000000000067805 */ /* 0x000fe2000001ff00 */
[----:B------:R-:W-:Y:S01]  /*0040*/  ULDC.64 UR4, c[0x0][0x208] ;  /* 0x0000820000047ab9 */ /* 0x000fe20000000a00 */
[----:B------:R-:W3:Y:S01]  /*0050*/  S2R R9, SR_CTAID.X ;  /* 0x0000000000097919 */ /* 0x000ee20000002500 */
[----:B------:R-:W-:Y:S01]  /*0060*/  HFMA2.MMA R8, -RZ, RZ, 0, 0 ;  /* 0x00000000ff087435 */ /* 0x000fe200000001ff */
[----:B-1----:R-:W-:Y:S02]  /*0070*/  LOP3.LUT R0, R10, 0xf, RZ, 0xc0, !PT ;  /* 0x0000000f0a007812 */ /* 0x002fe400078ec0ff */
[----:B---3--:R-:W-:-:S03]  /*0080*/  SHF.R.S32.HI R4, RZ, 0x1b, R9 ;  /* 0x0000001bff047819 */ /* 0x008fc60000011409 */
[----:B------:R-:W-:Y:S01]  /*0090*/  IMAD R9, R9, 0x10, R0 ;  /* 0x0000001009097824 */ /* 0x000fe200078e0200 */
[----:B------:R-:W-:-:S04]  /*00a0*/  SGXT R0, R4, 0x1 ;  /* 0x000000010400781a */ /* 0x000fc80000000200 */
[----:B------:R-:W-:Y:S02]  /*00b0*/  ISETP.GE.AND P0, PT, R9, 0x10, PT ;  /* 0x000000100900780c */ /* 0x000fe40003f06270 */
[----:B------:R-:W-:-:S04]  /*00c0*/  LEA.HI R0, R0, R9, RZ, 0x2 ;  /* 0x0000000900007211 */ /* 0x000fc800078f10ff */
[----:B------:R-:W-:Y:S01]  /*00d0*/  LOP3.LUT R5, R0, 0xfffffffc, RZ, 0xc0, !PT ;  /* 0xfffffffc00057812 */ /* 0x000fe200078ec0ff */
[----:B------:R-:W-:-:S04]  /*00e0*/  IMAD.MOV.U32 R0, RZ, RZ, RZ ;  /* 0x000000ffff007224 */ /* 0x000fc800078e00ff */
[----:B--2---:R-:W-:-:S05]  /*00f0*/  IMAD.WIDE R4, R5, 0x4, R2 ;  /* 0x0000000405047825 */ /* 0x004fca00078e0202 */
[----:B------:R-:W2:Y:S04]  /*0100*/  @!P0 LDG.E.EL R0, desc[UR4][R4.64] ;  /* 0x0000000404008981 */ /* 0x000ea8000c2e1900 */
[----:B------:R-:W2:Y:S04]  /*0110*/  @!P0 LDG.E.EL R7, desc[UR4][R4.64+0x4] ;  /* 0x0000040404078981 */ /* 0x000ea8000c2e1900 */
[----:B------:R-:W3:Y:S04]  /*0120*/  @!P0 LDG.E.EL R6, desc[UR4][R4.64+0x8] ;  /* 0x0000080404068981 */ /* 0x000ee8000c2e1900 */
[----:B------:R-:W4:Y:S01]  /*0130*/  @!P0 LDG.E.EL R8, desc[UR4][R4.64+0xc] ;  /* 0x00000c0404088981 */ /* 0x000f22000c2e1900 */
[----:B------:R-:W-:Y:S01]  /*0140*/  MOV R11, RZ ;  /* 0x000000ff000b7202 */ /* 0x000fe20000000f00 */
[----:B------:R-:W-:-:S05]  /*0150*/  IMAD.WIDE R2, R9, 0x4, R2 ;  /* 0x0000000409027825 */ /* 0x000fca00078e0202 */
[----:B------:R-:W5:Y:S01]  /*0160*/  @!P0 LDG.E R11, desc[UR4][R2.64] ;  /* 0x00000004020b8981 */ /* 0x000f62000c1e1900 */
[----:B------:R-:W-:-:S04]  /*0170*/  LOP3.LUT P0, RZ, R10, 0x10, RZ, 0xc0, !PT ;  /* 0x000000100aff7812 */ /* 0x000fc8000780c0ff */
[----:B------:R-:W-:Y:S01]  /*0180*/  ISETP.LT.AND P0, PT, R9, 0x10, !P0 ;  /* 0x000000100900780c */ /* 0x000fe20004701270 */
[----:B--2---:R-:W-:-:S04]  /*0190*/  FADD R7, R7, R0 ;  /* 0x0000000007077221 */ /* 0x004fc80000000000 */
[----:B---3--:R-:W-:-:S04]  /*01a0*/  FADD R7, R7, R6 ;  /* 0x0000000607077221 */ /* 0x008fc80000000000 */
[----:B----4-:R-:W-:Y:S02]  /*01b0*/  FADD R8, R7, R8 ;  /* 0x0000000807087221 */ /* 0x010fe40000000000 */
[----:B------:R-:W1:Y:S03]  /*01c0*/  LDC.64 R6, c[0x0][0x218] ;  /* 0x00008600ff067b82 */ /* 0x000e660000000a00 */
[C---:B------:R-:W-:Y:S02]  /*01d0*/  FSETP.GT.AND P1, PT, |R8|.reuse, 8.50705917302346158658e+37, PT ;  /* 0x7e8000000800780b */ /* 0x040fe40003f24200 */
[----:B------:R-:W-:-:S11]  /*01e0*/  FSETP.GEU.AND P2, PT, |R8|, 1.175494350822287508e-38, PT ;  /* 0x008000000800780b */ /* 0x000fd60003f4e200 */
[----:B------:R-:W-:Y:S01]  /*01f0*/  @P1 FMUL R8, R8, 0.25 ;  /* 0x3e80000008081820 */ /* 0x000fe20000400000 */
[----:B-----5:R-:W-:-:S03]  /*0200*/  @P1 FMUL R11, R11, 0.25 ;  /* 0x3e8000000b0b1820 */ /* 0x020fc60000400000 */
[----:B------:R-:W-:Y:S01]  /*0210*/  @!P2 FMUL R8, R8, 16777216 ;  /* 0x4b8000000808a820 */ /* 0x000fe20000400000 */
[----:B------:R-:W-:Y:S01]  /*0220*/  @!P2 FMUL R11, R11, 16777216 ;  /* 0x4b8000000b0ba820 */ /* 0x000fe20000400000 */
[----:B-1----:R-:W-:-:S04]  /*0230*/  IMAD.WIDE R2, R9, 0x4, R6 ;  /* 0x0000000409027825 */ /* 0x002fc800078e0206 */
[----:B------:R-:W1:Y:S02]  /*0240*/  MUFU.RCP R8, R8 ;  /* 0x0000000800087308 */ /* 0x000e640000001000 */
[----:B-1----:R-:W-:Y:S01]  /*0250*/  FMUL R11, R8, R11 ;  /* 0x0000000b080b7220 */ /* 0x002fe20000400000 */
[----:B------:R-:W-:Y:S06]  /*0260*/  @!P0 EXIT ;  /* 0x000000000000894d */ /* 0x000fec0003800000 */
[----:B------:R-:W-:Y:S01]  /*0270*/  STG.E desc[UR4][R2.64], R11 ;  /* 0x0000000b02007986 */ /* 0x000fe2000c101904 */
[----:B------:R-:W-:Y:S05]  /*0280*/  EXIT ;  /* 0x000000000000794d */ /* 0x000fea0003800000 */
.L_x_0:
[----:B------:R-:W-:-:S00]  /*0290*/  BRA `(.L_x_0) ;  /* 0xfffffffc00fc7947 */ /* 0x000fc0000383ffff */
[----:B------:R-:W-:-:S00]  /*02a0*/  NOP ;  /* 0x0000000000007918 */ /* 0x000fc00000000000 */
        /* <DEDUP_REMOVED lines=13> */
.L_x_1:


//--------------------- .nv.constant0.triton_poi_fused__softmax_6 --------------------------
	.section	.nv.constant0.triton_poi_fused__softmax_6,"a",@progbits
	.sectionflags	@""
	.align	4
.nv.constant0.triton_poi_fused__softmax_6:
	.zero		548
